//
// Generated by NVIDIA NVVM Compiler
//
// Compiler Build ID: CL-36424714
// Cuda compilation tools, release 13.0, V13.0.88
// Based on NVVM 20.0.0
//

.version 9.0
.target sm_100
.address_size 64

	// .globl	_Z12vecAddKernelPdS_S_i

.visible .entry _Z12vecAddKernelPdS_S_i(
	.param .u64 .ptr .align 1 _Z12vecAddKernelPdS_S_i_param_0,
	.param .u64 .ptr .align 1 _Z12vecAddKernelPdS_S_i_param_1,
	.param .u64 .ptr .align 1 _Z12vecAddKernelPdS_S_i_param_2,
	.param .u32 _Z12vecAddKernelPdS_S_i_param_3
)
{
	.reg .pred 	%p<2>;
	.reg .b32 	%r<6>;
	.reg .b64 	%rd<11>;
	.reg .b64 	%fd<4>;

	ld.param.u64 	%rd1, [_Z12vecAddKernelPdS_S_i_param_0];
	ld.param.u64 	%rd2, [_Z12vecAddKernelPdS_S_i_param_1];
	ld.param.u64 	%rd3, [_Z12vecAddKernelPdS_S_i_param_2];
	ld.param.u32 	%r2, [_Z12vecAddKernelPdS_S_i_param_3];
	mov.u32 	%r3, %ntid.x;
	mov.u32 	%r4, %ctaid.x;
	mov.u32 	%r5, %tid.x;
	mad.lo.s32 	%r1, %r3, %r4, %r5;
	setp.ge.s32 	%p1, %r1, %r2;
	@%p1 bra 	$L__BB0_2;
	cvta.to.global.u64 	%rd4, %rd1;
	cvta.to.global.u64 	%rd5, %rd2;
	cvta.to.global.u64 	%rd6, %rd3;
	mul.wide.s32 	%rd7, %r1, 8;
	add.s64 	%rd8, %rd4, %rd7;
	ld.global.f64 	%fd1, [%rd8];
	add.s64 	%rd9, %rd5, %rd7;
	ld.global.f64 	%fd2, [%rd9];
	add.f64 	%fd3, %fd1, %fd2;
	add.s64 	%rd10, %rd6, %rd7;
	st.global.f64 	[%rd10], %fd3;
$L__BB0_2:
	ret;

}


// ===== COMPILED SASS (sm_100) =====

	.target	sm_100

	.elftype	@"ET_EXEC"


//--------------------- .note.nv.tkinfo           --------------------------
	.section	.note.nv.tkinfo,"",@"SHT_NOTE"
	.sectionflags	@"SHF_NOTE_NV_TKINFO"
	.tkinfo
        /*0018*/ 	.word	0x00000002
        /*0030*/ 	.string	""
        /*0030*/ 	.string	"ptxas"
        /*0030*/ 	.string	"Cuda compilation tools, release 13.0, V13.0.88"
        /*0030*/ 	.string	"Build cuda_13.0.r13.0/compiler.36424714_0"
        /*0030*/ 	.string	"-arch sm_100 -m 64 "



//--------------------- .note.nv.cuinfo           --------------------------
	.section	.note.nv.cuinfo,"",@"SHT_NOTE"
	.sectionflags	@"SHF_NOTE_NV_CUINFO"
        /*0018*/ 	.short	0x0002
        /*001a*/ 	.short	0x0064
        /*001c*/ 	.short	0x0082
	.zero		2


//--------------------- .nv.info                  --------------------------
	.section	.nv.info,"",@"SHT_CUDA_INFO"
	.align	4


	//----- nvinfo : EIATTR_REGCOUNT
	.align		4
        /*0000*/ 	.byte	0x04, 0x2f
        /*0002*/ 	.short	(.L_1 - .L_0)
	.align		4
.L_0:
        /*0004*/ 	.word	index@(_Z12vecAddKernelPdS_S_i)
        /*0008*/ 	.word	0x0000000e


	//----- nvinfo : EIATTR_FRAME_SIZE
	.align		4
.L_1:
        /*000c*/ 	.byte	0x04, 0x11
        /*000e*/ 	.short	(.L_3 - .L_2)
	.align		4
.L_2:
        /*0010*/ 	.word	index@(_Z12vecAddKernelPdS_S_i)
        /*0014*/ 	.word	0x00000000


	//----- nvinfo : EIATTR_MIN_STACK_SIZE
	.align		4
.L_3:
        /*0018*/ 	.byte	0x04, 0x12
        /*001a*/ 	.short	(.L_5 - .L_4)
	.align		4
.L_4:
        /*001c*/ 	.word	index@(_Z12vecAddKernelPdS_S_i)
        /*0020*/ 	.word	0x00000000
.L_5:


//--------------------- .nv.compat                --------------------------
	.section	.nv.compat,"",@"SHT_CUDA_COMPAT_INFO"
	.align	4
        /*0000*/ 	.byte	0x02, 0x09, 0x00, 0x00, 0x02, 0x02, 0x01, 0x00, 0x02, 0x05, 0x05, 0x00, 0x03, 0x07, 0x01, 0x01
        /*0010*/ 	.byte	0x02, 0x03, 0x00, 0x00, 0x02, 0x06, 0x01, 0x00, 0x04, 0x0b, 0x08, 0x00, 0x01, 0x00, 0x00, 0x00
        /*0020*/ 	.byte	0x00, 0x00, 0x00, 0x00


//--------------------- .nv.info._Z12vecAddKernelPdS_S_i --------------------------
	.section	.nv.info._Z12vecAddKernelPdS_S_i,"",@"SHT_CUDA_INFO"
	.sectionflags	@""
	.align	4


	//----- nvinfo : EIATTR_CUDA_API_VERSION
	.align		4
        /*0000*/ 	.byte	0x04, 0x37
        /*0002*/ 	.short	(.L_7 - .L_6)
.L_6:
        /*0004*/ 	.word	0x00000082


	//----- nvinfo : EIATTR_KPARAM_INFO
	.align		4
.L_7:
        /*0008*/ 	.byte	0x04, 0x17
        /*000a*/ 	.short	(.L_9 - .L_8)
.L_8:
        /*000c*/ 	.word	0x00000000
        /*0010*/ 	.short	0x0003
        /*0012*/ 	.short	0x0018
        /*0014*/ 	.byte	0x00, 0xf0, 0x11, 0x00


	//----- nvinfo : EIATTR_KPARAM_INFO
	.align		4
.L_9:
        /*0018*/ 	.byte	0x04, 0x17
        /*001a*/ 	.short	(.L_11 - .L_10)
.L_10:
        /*001c*/ 	.word	0x00000000
        /*0020*/ 	.short	0x0002
        /*0022*/ 	.short	0x0010
        /*0024*/ 	.byte	0x00, 0xf5, 0x21, 0x00


	//----- nvinfo : EIATTR_KPARAM_INFO
	.align		4
.L_11:
        /*0028*/ 	.byte	0x04, 0x17
        /*002a*/ 	.short	(.L_13 - .L_12)
.L_12:
        /*002c*/ 	.word	0x00000000
        /*0030*/ 	.short	0x0001
        /*0032*/ 	.short	0x0008
        /*0034*/ 	.byte	0x00, 0xf5, 0x21, 0x00


	//----- nvinfo : EIATTR_KPARAM_INFO
	.align		4
.L_13:
        /*0038*/ 	.byte	0x04, 0x17
        /*003a*/ 	.short	(.L_15 - .L_14)
.L_14:
        /*003c*/ 	.word	0x00000000
        /*0040*/ 	.short	0x0000
        /*0042*/ 	.short	0x0000
        /*0044*/ 	.byte	0x00, 0xf5, 0x21, 0x00


	//----- nvinfo : EIATTR_SPARSE_MMA_MASK
	.align		4
.L_15:
        /*0048*/ 	.byte	0x03, 0x50
        /*004a*/ 	.short	0x0000


	//----- nvinfo : EIATTR_MAXREG_COUNT
	.align		4
        /*004c*/ 	.byte	0x03, 0x1b
        /*004e*/ 	.short	0x00ff


	//----- nvinfo : EIATTR_MERCURY_ISA_VERSION
	.align		4
        /*0050*/ 	.byte	0x03, 0x5f
        /*0052*/ 	.short	0x0101


	//----- nvinfo : EIATTR_VRC_CTA_INIT_COUNT
	.align		4
        /*0054*/ 	.byte	0x02, 0x4a
	.zero		1
	.zero		1


	//----- nvinfo : EIATTR_EXIT_INSTR_OFFSETS
	.align		4
        /*0058*/ 	.byte	0x04, 0x1c
        /*005a*/ 	.short	(.L_17 - .L_16)


	//   ....[0]....
.L_16:
        /*005c*/ 	.word	0x00000070


	//   ....[1]....
        /*0060*/ 	.word	0x00000130


	//----- nvinfo : EIATTR_CBANK_PARAM_SIZE
	.align		4
.L_17:
        /*0064*/ 	.byte	0x03, 0x19
        /*0066*/ 	.short	0x001c


	//----- nvinfo : EIATTR_PARAM_CBANK
	.align		4
        /*0068*/ 	.byte	0x04, 0x0a
        /*006a*/ 	.short	(.L_19 - .L_18)
	.align		4
.L_18:
        /*006c*/ 	.word	index@(.nv.constant0._Z12vecAddKernelPdS_S_i)
        /*0070*/ 	.short	0x0380
        /*0072*/ 	.short	0x001c


	//----- nvinfo : EIATTR_SW_WAR
	.align		4
.L_19:
        /*0074*/ 	.byte	0x04, 0x36
        /*0076*/ 	.short	(.L_21 - .L_20)
.L_20:
        /*0078*/ 	.word	0x00000008
.L_21:


//--------------------- .nv.callgraph             --------------------------
	.section	.nv.callgraph,"",@"SHT_CUDA_CALLGRAPH"
	.align	4
	.sectionentsize	8
	.align		4
        /*0000*/ 	.word	0x00000000
	.align		4
        /*0004*/ 	.word	0xffffffff
	.align		4
        /*0008*/ 	.word	0x00000000
	.align		4
        /*000c*/ 	.word	0xfffffffe
	.align		4
        /*0010*/ 	.word	0x00000000
	.align		4
        /*0014*/ 	.word	0xfffffffd
	.align		4
        /*0018*/ 	.word	0x00000000
	.align		4
        /*001c*/ 	.word	0xfffffffc


//--------------------- .text._Z12vecAddKernelPdS_S_i --------------------------
	.section	.text._Z12vecAddKernelPdS_S_i,"ax",@progbits
	.align	128
        .global         _Z12vecAddKernelPdS_S_i
        .type           _Z12vecAddKernelPdS_S_i,@function
        .size           _Z12vecAddKernelPdS_S_i,(.L_x_1 - _Z12vecAddKernelPdS_S_i)
        .other          _Z12vecAddKernelPdS_S_i,@"STO_CUDA_ENTRY STV_DEFAULT"
_Z12vecAddKernelPdS_S_i:
.text._Z12vecAddKernelPdS_S_i:
[----:B------:R-:W-:Y:S01]  /*0000*/  LDC R1, c[0x0][0x37c] ;  /* 0x0000df00ff017b82 */ /* 0x000fe20000000800 */
[----:B------:R-:W0:Y:S01]  /*0010*/  S2R R11, SR_CTAID.X ;  /* 0x00000000000b7919 */ /* 0x000e220000002500 */
[----:B------:R-:W0:Y:S01]  /*0020*/  LDCU UR4, c[0x0][0x360] ;  /* 0x00006c00ff0477ac */ /* 0x000e220008000800 */
[----:B------:R-:W0:Y:S01]  /*0030*/  S2R R0, SR_TID.X ;  /* 0x0000000000007919 */ /* 0x000e220000002100 */
[----:B------:R-:W1:Y:S01]  /*0040*/  LDCU UR5, c[0x0][0x398] ;  /* 0x00007300ff0577ac */ /* 0x000e620008000800 */
[----:B0-----:R-:W-:-:S05]  /*0050*/  IMAD R11, R11, UR4, R0 ;  /* 0x000000040b0b7c24 */ /* 0x001fca000f8e0200 */
[----:B-1----:R-:W-:-:S13]  /*0060*/  ISETP.GE.AND P0, PT, R11, UR5, PT ;  /* 0x000000050b007c0c */ /* 0x002fda000bf06270 */
[----:B------:R-:W-:Y:S05]  /*0070*/  @P0 EXIT ;  /* 0x000000000000094d */ /* 0x000fea0003800000 */
[----:B------:R-:W0:Y:S01]  /*0080*/  LDC.64 R2, c[0x0][0x380] ;  /* 0x0000e000ff027b82 */ /* 0x000e220000000a00 */
[----:B------:R-:W1:Y:S07]  /*0090*/  LDCU.64 UR4, c[0x0][0x358] ;  /* 0x00006b00ff0477ac */ /* 0x000e6e0008000a00 */
[----:B------:R-:W2:Y:S08]  /*00a0*/  LDC.64 R4, c[0x0][0x388] ;  /* 0x0000e200ff047b82 */ /* 0x000eb00000000a00 */
[----:B------:R-:W3:Y:S01]  /*00b0*/  LDC.64 R8, c[0x0][0x390] ;  /* 0x0000e400ff087b82 */ /* 0x000ee20000000a00 */
[----:B0-----:R-:W-:-:S06]  /*00c0*/  IMAD.WIDE R2, R11, 0x8, R2 ;  /* 0x000000080b027825 */ /* 0x001fcc00078e0202 */
[----:B-1----:R-:W4:Y:S01]  /*00d0*/  LDG.E.64 R2, desc[UR4][R2.64] ;  /* 0x0000000402027981 */ /* 0x002f22000c1e1b00 */
[----:B--2---:R-:W-:-:S06]  /*00e0*/  IMAD.WIDE R4, R11, 0x8, R4 ;  /* 0x000000080b047825 */ /* 0x004fcc00078e0204 */
[----:B------:R-:W4:Y:S01]  /*00f0*/  LDG.E.64 R4, desc[UR4][R4.64] ;  /* 0x0000000404047981 */ /* 0x000f22000c1e1b00 */
[----:B---3--:R-:W-:Y:S01]  /*0100*/  IMAD.WIDE R8, R11, 0x8, R8 ;  /* 0x000000080b087825 */ /* 0x008fe200078e0208 */
[----:B----4-:R-:W-:-:S07]  /*0110*/  DADD R6, R2, R4 ;  /* 0x0000000002067229 */ /* 0x010fce0000000004 */
[----:B------:R-:W-:Y:S01]  /*0120*/  STG.E.64 desc[UR4][R8.64], R6 ;  /* 0x0000000608007986 */ /* 0x000fe2000c101b04 */
[----:B------:R-:W-:Y:S05]  /*0130*/  EXIT ;  /* 0x000000000000794d */ /* 0x000fea0003800000 */
.L_x_0:
[----:B------:R-:W-:-:S00]  /*0140*/  BRA `(.L_x_0) ;  /* 0xfffffffc00fc7947 */ /* 0x000fc0000383ffff */
[----:B------:R-:W-:-:S00]  /*0150*/  NOP ;  /* 0x0000000000007918 */ /* 0x000fc00000000000 */
        /* <DEDUP_REMOVED lines=10> */
.L_x_1:


//--------------------- .nv.shared.reserved.0     --------------------------
	.section	.nv.shared.reserved.0,"aw",@nobits
	.weak		__nv_reservedSMEM_offset_0_alias
	.size		__nv_reservedSMEM_offset_0_alias, 0, 64
	.other		__nv_reservedSMEM_offset_0_alias,@"STO_CUDA_RESERVED_SHARED STV_DEFAULT"
__nv_reservedSMEM_offset_0_alias:
	.zero		0
	.zero		64


//--------------------- .nv.constant0._Z12vecAddKernelPdS_S_i --------------------------
	.section	.nv.constant0._Z12vecAddKernelPdS_S_i,"a",@progbits
	.sectionflags	@""
	.align	4
.nv.constant0._Z12vecAddKernelPdS_S_i:
	.zero		924


//--------------------- SYMBOLS --------------------------

	.type		.nv.reservedSmem.offset0,@object
	.size		.nv.reservedSmem.offset0,0x4
